	.headerflags	@"EF_CUDA_TEXMODE_UNIFIED EF_CUDA_64BIT_ADDRESS EF_CUDA_ACCELERATORS EF_CUDA_SM90 EF_CUDA_VIRTUAL_SM(EF_CUDA_SM90)"
	.elftype	@"ET_EXEC"


//--------------------- .nv.info                  --------------------------
	.section	.nv.info,"",@"SHT_CUDA_INFO"
	.align	4


	//----- nvinfo : EIATTR_REGCOUNT
	.align		4
        /*0000*/ 	.byte	0x04, 0x2f
        /*0002*/ 	.short	(.L_3 - .L_2)
	.align		4
.L_2:
        /*0004*/ 	.word	index@(triton_poi_fused_cat_17)
        /*0008*/ 	.word	0x00000030


	//----- nvinfo : EIATTR_MIN_STACK_SIZE
	.align		4
.L_3:
        /*000c*/ 	.byte	0x04, 0x12
        /*000e*/ 	.short	(.L_5 - .L_4)
	.align		4
.L_4:
        /*0010*/ 	.word	index@(triton_poi_fused_cat_17)
        /*0014*/ 	.word	0x00000000


	//----- nvinfo : EIATTR_FRAME_SIZE
	.align		4
.L_5:
        /*0018*/ 	.byte	0x04, 0x11
        /*001a*/ 	.short	(.L_7 - .L_6)
	.align		4
.L_6:
        /*001c*/ 	.word	index@(triton_poi_fused_cat_17)
        /*0020*/ 	.word	0x00000000


	//----- nvinfo : EIATTR_MIN_STACK_SIZE
	.align		4
.L_7:
        /*0024*/ 	.byte	0x04, 0x12
        /*0026*/ 	.short	(.L_9 - .L_8)
	.align		4
.L_8:
        /*0028*/ 	.word	index@(triton_poi_fused_cat_17)
        /*002c*/ 	.word	0x00000000
.L_9:


//--------------------- .nv.info.triton_poi_fused_cat_17 --------------------------
	.section	.nv.info.triton_poi_fused_cat_17,"",@"SHT_CUDA_INFO"
	.sectionflags	@""
	.align	4


	//----- nvinfo : EIATTR_CUDA_API_VERSION
	.align		4
        /*0000*/ 	.byte	0x04, 0x37
        /*0002*/ 	.short	(.L_11 - .L_10)
.L_10:
        /*0004*/ 	.word	0x0000007c


	//----- nvinfo : EIATTR_KPARAM_INFO
	.align		4
.L_11:
        /*0008*/ 	.byte	0x04, 0x17
        /*000a*/ 	.short	(.L_13 - .L_12)
.L_12:
        /*000c*/ 	.word	0x00000000
        /*0010*/ 	.short	0x0007
        /*0012*/ 	.short	0x0038
        /*0014*/ 	.byte	0x00, 0xf0, 0x11, 0x00


	//----- nvinfo : EIATTR_KPARAM_INFO
	.align		4
.L_13:
        /*0018*/ 	.byte	0x04, 0x17
        /*001a*/ 	.short	(.L_15 - .L_14)
.L_14:
        /*001c*/ 	.word	0x00000000
        /*0020*/ 	.short	0x0006
        /*0022*/ 	.short	0x0030
        /*0024*/ 	.byte	0x00, 0xf4, 0x21, 0x00


	//----- nvinfo : EIATTR_KPARAM_INFO
	.align		4
.L_15:
        /*0028*/ 	.byte	0x04, 0x17
        /*002a*/ 	.short	(.L_17 - .L_16)
.L_16:
        /*002c*/ 	.word	0x00000000
        /*0030*/ 	.short	0x0005
        /*0032*/ 	.short	0x0028
        /*0034*/ 	.byte	0x00, 0xf4, 0x21, 0x00


	//----- nvinfo : EIATTR_KPARAM_INFO
	.align		4
.L_17:
        /*0038*/ 	.byte	0x04, 0x17
        /*003a*/ 	.short	(.L_19 - .L_18)
.L_18:
        /*003c*/ 	.word	0x00000000
        /*0040*/ 	.short	0x0004
        /*0042*/ 	.short	0x0020
        /*0044*/ 	.byte	0x00, 0xf4, 0x21, 0x00


	//----- nvinfo : EIATTR_KPARAM_INFO
	.align		4
.L_19:
        /*0048*/ 	.byte	0x04, 0x17
        /*004a*/ 	.short	(.L_21 - .L_20)
.L_20:
        /*004c*/ 	.word	0x00000000
        /*0050*/ 	.short	0x0003
        /*0052*/ 	.short	0x0018
        /*0054*/ 	.byte	0x00, 0xf4, 0x21, 0x00


	//----- nvinfo : EIATTR_KPARAM_INFO
	.align		4
.L_21:
        /*0058*/ 	.byte	0x04, 0x17
        /*005a*/ 	.short	(.L_23 - .L_22)
.L_22:
        /*005c*/ 	.word	0x00000000
        /*0060*/ 	.short	0x0002
        /*0062*/ 	.short	0x0010
        /*0064*/ 	.byte	0x00, 0xf4, 0x21, 0x00


	//----- nvinfo : EIATTR_KPARAM_INFO
	.align		4
.L_23:
        /*0068*/ 	.byte	0x04, 0x17
        /*006a*/ 	.short	(.L_25 - .L_24)
.L_24:
        /*006c*/ 	.word	0x00000000
        /*0070*/ 	.short	0x0001
        /*0072*/ 	.short	0x0008
        /*0074*/ 	.byte	0x00, 0xf4, 0x21, 0x00


	//----- nvinfo : EIATTR_KPARAM_INFO
	.align		4
.L_25:
        /*0078*/ 	.byte	0x04, 0x17
        /*007a*/ 	.short	(.L_27 - .L_26)
.L_26:
        /*007c*/ 	.word	0x00000000
        /*0080*/ 	.short	0x0000
        /*0082*/ 	.short	0x0000
        /*0084*/ 	.byte	0x00, 0xf4, 0x21, 0x00


	//----- nvinfo : EIATTR_SPARSE_MMA_MASK
	.align		4
.L_27:
        /*0088*/ 	.byte	0x03, 0x50
        /*008a*/ 	.short	0x0000


	//----- nvinfo : EIATTR_MAXREG_COUNT
	.align		4
        /*008c*/ 	.byte	0x03, 0x1b
        /*008e*/ 	.short	0x00ff


	//----- nvinfo : EIATTR_EXIT_INSTR_OFFSETS
	.align		4
        /*0090*/ 	.byte	0x04, 0x1c
        /*0092*/ 	.short	(.L_29 - .L_28)


	//   ....[0]....
.L_28:
        /*0094*/ 	.word	0x000012d0


	//----- nvinfo : EIATTR_REQNTID
	.align		4
.L_29:
        /*0098*/ 	.byte	0x04, 0x10
        /*009a*/ 	.short	(.L_31 - .L_30)
.L_30:
        /*009c*/ 	.word	0x00000080
        /*00a0*/ 	.word	0x00000001
        /*00a4*/ 	.word	0x00000001


	//----- nvinfo : EIATTR_CBANK_PARAM_SIZE
	.align		4
.L_31:
        /*00a8*/ 	.byte	0x03, 0x19
        /*00aa*/ 	.short	0x003c


	//----- nvinfo : EIATTR_PARAM_CBANK
	.align		4
        /*00ac*/ 	.byte	0x04, 0x0a
        /*00ae*/ 	.short	(.L_33 - .L_32)
	.align		4
.L_32:
        /*00b0*/ 	.word	index@(.nv.constant0.triton_poi_fused_cat_17)
        /*00b4*/ 	.short	0x0210
        /*00b6*/ 	.short	0x003c


	//----- nvinfo : EIATTR_SW_WAR
	.align		4
.L_33:
        /*00b8*/ 	.byte	0x04, 0x36
        /*00ba*/ 	.short	(.L_35 - .L_34)
.L_34:
        /*00bc*/ 	.word	0x00000008
.L_35:


//--------------------- .nv.callgraph             --------------------------
	.section	.nv.callgraph,"",@"SHT_CUDA_CALLGRAPH"
	.align	4
	.sectionentsize	8
	.align		4
        /*0000*/ 	.word	0x00000000
	.align		4
        /*0004*/ 	.word	0xffffffff
	.align		4
        /*0008*/ 	.word	0x00000000
	.align		4
        /*000c*/ 	.word	0xfffffffe
	.align		4
        /*0010*/ 	.word	0x00000000
	.align		4
        /*0014*/ 	.word	0xfffffffd
	.align		4
        /*0018*/ 	.word	0x00000000
	.align		4
        /*001c*/ 	.word	0xfffffffc


//--------------------- .nv.constant4             --------------------------
	.section	.nv.constant4,"a",@progbits
	.align	8
	.align		8
.nv.constant4:
        /*0000*/ 	.dword	_$_str
	.align		8
        /*0008*/ 	.dword	_$_str_$_2


//--------------------- .text.triton_poi_fused_cat_17 --------------------------
	.section	.text.triton_poi_fused_cat_17,"ax",@progbits
	.align	128
        .global         triton_poi_fused_cat_17
        .type           triton_poi_fused_cat_17,@function
        .size           triton_poi_fused_cat_17,(.L_x_1 - triton_poi_fused_cat_17)
        .other          triton_poi_fused_cat_17,@"STO_CUDA_ENTRY STV_DEFAULT"
triton_poi_fused_cat_17:
.text.triton_poi_fused_cat_17:
[----:B------:R-:W-:Y:S01]  /*0000*/  LDC R1, c[0x0][0x28] ;  /* 0x00000a00ff017b82 */ /* 0x000fe20000000800 */
[----:B------:R-:W1:Y:S07]  /*0010*/  S2R R0, SR_TID.X ;  /* 0x0000000000007919 */ /* 0x000e6e0000002100 */
[----:B------:R-:W2:Y:S01]  /*0020*/  LDC.64 R4, c[0x0][0x228] ;  /* 0x00008a00ff047b82 */ /* 0x000ea20000000a00 */
[----:B------:R-:W-:Y:S01]  /*0030*/  CS2R R2, SRZ ;  /* 0x0000000000027805 */ /* 0x000fe2000001ff00 */
[----:B------:R-:W-:Y:S01]  /*0040*/  ULDC.64 UR4, c[0x0][0x208] ;  /* 0x0000820000047ab9 */ /* 0x000fe20000000a00 */
[----:B------:R-:W3:Y:S01]  /*0050*/  S2R R9, SR_CTAID.X ;  /* 0x0000000000097919 */ /* 0x000ee20000002500 */
[----:B------:R-:W-:-:S02]  /*0060*/  IMAD.MOV.U32 R35, RZ, RZ, RZ ;  /* 0x000000ffff237224 */ /* 0x000fc400078e00ff */
[----:B------:R-:W-:Y:S02]  /*0070*/  IMAD.MOV.U32 R37, RZ, RZ, RZ ;  /* 0x000000ffff257224 */ /* 0x000fe400078e00ff */
[----:B------:R-:W-:Y:S02]  /*0080*/  IMAD.MOV.U32 R38, RZ, RZ, RZ ;  /* 0x000000ffff267224 */ /* 0x000fe400078e00ff */
[----:B------:R-:W-:Y:S02]  /*0090*/  IMAD.MOV.U32 R18, RZ, RZ, RZ ;  /* 0x000000ffff127224 */ /* 0x000fe400078e00ff */
[----:B------:R-:W-:Y:S01]  /*00a0*/  IMAD.MOV.U32 R32, RZ, RZ, RZ ;  /* 0x000000ffff207224 */ /* 0x000fe200078e00ff */
[----:B------:R-:W-:Y:S01]  /*00b0*/  CS2R R14, SRZ ;  /* 0x00000000000e7805 */ /* 0x000fe2000001ff00 */
[----:B------:R-:W4:Y:S08]  /*00c0*/  LDC.64 R30, c[0x0][0x220] ;  /* 0x00008800ff1e7b82 */ /* 0x000f300000000a00 */
[----:B------:R-:W5:Y:S08]  /*00d0*/  LDC.64 R12, c[0x0][0x230] ;  /* 0x00008c00ff0c7b82 */ /* 0x000f700000000a00 */
[----:B------:R-:W4:Y:S01]  /*00e0*/  LDC.64 R10, c[0x0][0x238] ;  /* 0x00008e00ff0a7b82 */ /* 0x000f220000000a00 */
[----:B-1----:R-:W-:-:S05]  /*00f0*/  IMAD.SHL.U32 R0, R0, 0x4, RZ ;  /* 0x0000000400007824 */ /* 0x002fca00078e00ff */
[----:B------:R-:W-:-:S05]  /*0100*/  LOP3.LUT R0, R0, 0x1fc, RZ, 0xc0, !PT ;  /* 0x000001fc00007812 */ /* 0x000fca00078ec0ff */
[----:B---3--:R-:W-:Y:S01]  /*0110*/  IMAD R20, R9, 0x400, R0 ;  /* 0x0000040009147824 */ /* 0x008fe200078e0200 */
[----:B------:R-:W-:-:S04]  /*0120*/  SHF.R.S32.HI R9, RZ, 0x15, R9 ;  /* 0x00000015ff097819 */ /* 0x000fc80000011409 */
[----:B------:R-:W-:-:S04]  /*0130*/  SHF.R.S32.HI R33, RZ, 0x1f, R20 ;  /* 0x0000001fff217819 */ /* 0x000fc80000011414 */
[----:B------:R-:W-:-:S04]  /*0140*/  LEA.HI R34, R33, R20, RZ, 0x8 ;  /* 0x0000001421227211 */ /* 0x000fc800078f40ff */
[----:B------:R-:W-:-:S04]  /*0150*/  SHF.R.S32.HI R17, RZ, 0x8, R34 ;  /* 0x00000008ff117819 */ /* 0x000fc80000011422 */
[----:B------:R-:W-:-:S04]  /*0160*/  LEA.HI R0, R17, R17, RZ, 0x9 ;  /* 0x0000001111007211 */ /* 0x000fc800078f48ff */
[----:B------:R-:W-:-:S05]  /*0170*/  LOP3.LUT R0, R0, 0xfffffe00, RZ, 0xc0, !PT ;  /* 0xfffffe0000007812 */ /* 0x000fca00078ec0ff */
[----:B------:R-:W-:-:S04]  /*0180*/  IMAD.IADD R17, R17, 0x1, -R0 ;  /* 0x0000000111117824 */ /* 0x000fc800078e0a00 */
[C---:B--2---:R-:W-:Y:S01]  /*0190*/  IMAD.WIDE R6, R17.reuse, 0x4, R4 ;  /* 0x0000000411067825 */ /* 0x044fe200078e0204 */
[----:B------:R-:W-:Y:S02]  /*01a0*/  ISETP.GT.AND P3, PT, R17, 0xff, PT ;  /* 0x000000ff1100780c */ /* 0x000fe40003f64270 */
[----:B------:R-:W-:Y:S01]  /*01b0*/  SGXT R9, R9, 0x1 ;  /* 0x000000010909781a */ /* 0x000fe20000000200 */
[----:B------:R-:W-:-:S10]  /*01c0*/  VIADD R36, R20, 0x200 ;  /* 0x0000020014247836 */ /* 0x000fd40000000000 */
[----:B------:R-:W2:Y:S01]  /*01d0*/  @P3 LDG.E.EL R3, desc[UR4][R6.64+-0x400] ;  /* 0xfffc000406033981 */ /* 0x000ea2000c2e1900 */
[----:B------:R-:W-:-:S03]  /*01e0*/  LEA.HI R9, R9, R36, RZ, 0x8 ;  /* 0x0000002409097211 */ /* 0x000fc600078f40ff */
[----:B------:R-:W3:Y:S01]  /*01f0*/  @P3 LDG.E.EL R35, desc[UR4][R6.64+-0x400] ;  /* 0xfffc000406233981 */ /* 0x000ee2000c2e1900 */
[----:B------:R-:W-:-:S03]  /*0200*/  SHF.R.S32.HI R9, RZ, 0x8, R9 ;  /* 0x00000008ff097819 */ /* 0x000fc60000011409 */
[----:B------:R-:W3:Y:S01]  /*0210*/  @P3 LDG.E.EL R37, desc[UR4][R6.64+-0x400] ;  /* 0xfffc000406253981 */ /* 0x000ee2000c2e1900 */
[----:B------:R-:W-:-:S03]  /*0220*/  LEA.HI R0, R9, R9, RZ, 0x9 ;  /* 0x0000000909007211 */ /* 0x000fc600078f48ff */
[----:B------:R1:W3:Y:S01]  /*0230*/  @P3 LDG.E.EL R38, desc[UR4][R6.64+-0x400] ;  /* 0xfffc000406263981 */ /* 0x0002e2000c2e1900 */
[----:B------:R-:W-:-:S05]  /*0240*/  LOP3.LUT R0, R0, 0xfffffe00, RZ, 0xc0, !PT ;  /* 0xfffffe0000007812 */ /* 0x000fca00078ec0ff */
[----:B------:R-:W-:-:S05]  /*0250*/  IMAD.IADD R19, R9, 0x1, -R0 ;  /* 0x0000000109137824 */ /* 0x000fca00078e0a00 */
[C---:B------:R-:W-:Y:S01]  /*0260*/  ISETP.GT.AND P2, PT, R19.reuse, 0xff, PT ;  /* 0x000000ff1300780c */ /* 0x040fe20003f44270 */
[----:B------:R-:W-:-:S12]  /*0270*/  IMAD.WIDE R4, R19, 0x4, R4 ;  /* 0x0000000413047825 */ /* 0x000fd800078e0204 */
[----:B------:R-:W3:Y:S04]  /*0280*/  @P2 LDG.E.EL R18, desc[UR4][R4.64+-0x400] ;  /* 0xfffc000404122981 */ /* 0x000ee8000c2e1900 */
[----:B------:R-:W3:Y:S04]  /*0290*/  @P2 LDG.E.EL R32, desc[UR4][R4.64+-0x400] ;  /* 0xfffc000404202981 */ /* 0x000ee8000c2e1900 */
[----:B------:R-:W3:Y:S04]  /*02a0*/  @P2 LDG.E.EL R15, desc[UR4][R4.64+-0x400] ;  /* 0xfffc0004040f2981 */ /* 0x000ee8000c2e1900 */
[----:B------:R5:W3:Y:S01]  /*02b0*/  @P2 LDG.E.EL R14, desc[UR4][R4.64+-0x400] ;  /* 0xfffc0004040e2981 */ /* 0x000ae2000c2e1900 */
[----:B------:R-:W-:Y:S01]  /*02c0*/  CS2R R8, SRZ ;  /* 0x0000000000087805 */ /* 0x000fe2000001ff00 */
[----:B------:R-:W-:-:S02]  /*02d0*/  IMAD.MOV.U32 R16, RZ, RZ, RZ ;  /* 0x000000ffff107224 */ /* 0x000fc400078e00ff */
[----:B------:R-:W-:Y:S02]  /*02e0*/  IMAD.MOV.U32 R43, RZ, RZ, RZ ;  /* 0x000000ffff2b7224 */ /* 0x000fe400078e00ff */
[--C-:B----4-:R-:W-:Y:S01]  /*02f0*/  IMAD.WIDE R22, R17, 0x4, R30.reuse ;  /* 0x0000000411167825 */ /* 0x110fe200078e021e */
[----:B-1----:R-:W-:Y:S02]  /*0300*/  CS2R R6, SRZ ;  /* 0x0000000000067805 */ /* 0x002fe4000001ff00 */
[----:B------:R-:W-:Y:S02]  /*0310*/  CS2R R26, SRZ ;  /* 0x00000000001a7805 */ /* 0x000fe4000001ff00 */
[----:B------:R-:W-:Y:S02]  /*0320*/  CS2R R24, SRZ ;  /* 0x0000000000187805 */ /* 0x000fe4000001ff00 */
[----:B0----5:R-:W-:Y:S01]  /*0330*/  CS2R R4, SRZ ;  /* 0x0000000000047805 */ /* 0x021fe2000001ff00 */
[----:B------:R-:W4:Y:S01]  /*0340*/  @P3 LDG.E.EL R8, desc[UR4][R22.64+-0x400] ;  /* 0xfffc000416083981 */ /* 0x000f22000c2e1900 */
[----:B------:R-:W-:Y:S01]  /*0350*/  IMAD.MOV.U32 R40, RZ, RZ, RZ ;  /* 0x000000ffff287224 */ /* 0x000fe200078e00ff */
[----:B------:R-:W-:Y:S01]  /*0360*/  CS2R R28, SRZ ;  /* 0x00000000001c7805 */ /* 0x000fe2000001ff00 */
[----:B------:R-:W-:Y:S01]  /*0370*/  IMAD.MOV.U32 R0, RZ, RZ, RZ ;  /* 0x000000ffff007224 */ /* 0x000fe200078e00ff */
[----:B------:R-:W5:Y:S01]  /*0380*/  @P3 LDG.E.EL R16, desc[UR4][R22.64+-0x400] ;  /* 0xfffc000416103981 */ /* 0x000f62000c2e1900 */
[----:B------:R-:W-:-:S03]  /*0390*/  IMAD.WIDE R30, R19, 0x4, R30 ;  /* 0x00000004131e7825 */ /* 0x000fc600078e021e */
[----:B------:R-:W4:Y:S01]  /*03a0*/  @P3 LDG.E.EL R9, desc[UR4][R22.64+-0x400] ;  /* 0xfffc000416093981 */ /* 0x000f22000c2e1900 */
[----:B------:R-:W-:-:S03]  /*03b0*/  IMAD.WIDE R44, R17, 0x4, R12 ;  /* 0x00000004112c7825 */ /* 0x000fc600078e020c */
[----:B------:R0:W4:Y:S01]  /*03c0*/  @P3 LDG.E.EL R43, desc[UR4][R22.64+-0x400] ;  /* 0xfffc0004162b3981 */ /* 0x000122000c2e1900 */
[----:B------:R-:W-:-:S03]  /*03d0*/  IMAD.WIDE R12, R19, 0x4, R12 ;  /* 0x00000004130c7825 */ /* 0x000fc600078e020c */
[----:B------:R-:W4:Y:S04]  /*03e0*/  @P2 LDG.E.EL R5, desc[UR4][R30.64+-0x400] ;  /* 0xfffc00041e052981 */ /* 0x000f28000c2e1900 */
[----:B------:R-:W4:Y:S01]  /*03f0*/  @P2 LDG.E.EL R7, desc[UR4][R30.64+-0x400] ;  /* 0xfffc00041e072981 */ /* 0x000f22000c2e1900 */
[----:B0-----:R-:W-:-:S03]  /*0400*/  CS2R R22, SRZ ;  /* 0x0000000000167805 */ /* 0x001fc6000001ff00 */
[----:B------:R-:W4:Y:S04]  /*0410*/  @P2 LDG.E.EL R26, desc[UR4][R30.64+-0x400] ;  /* 0xfffc00041e1a2981 */ /* 0x000f28000c2e1900 */
[----:B------:R0:W4:Y:S04]  /*0420*/  @P2 LDG.E.EL R24, desc[UR4][R30.64+-0x400] ;  /* 0xfffc00041e182981 */ /* 0x000128000c2e1900 */
[----:B------:R-:W4:Y:S04]  /*0430*/  @P3 LDG.E.EL R40, desc[UR4][R44.64+-0x400] ;  /* 0xfffc00042c283981 */ /* 0x000f28000c2e1900 */
[----:B------:R-:W4:Y:S01]  /*0440*/  @P3 LDG.E.EL R0, desc[UR4][R44.64+-0x400] ;  /* 0xfffc00042c003981 */ /* 0x000f22000c2e1900 */
[----:B0-----:R-:W-:-:S03]  /*0450*/  CS2R R30, SRZ ;  /* 0x00000000001e7805 */ /* 0x001fc6000001ff00 */
[----:B------:R-:W4:Y:S04]  /*0460*/  @P3 LDG.E.EL R2, desc[UR4][R44.64+-0x400] ;  /* 0xfffc00042c023981 */ /* 0x000f28000c2e1900 */
[----:B------:R0:W4:Y:S04]  /*0470*/  @P3 LDG.E.EL R4, desc[UR4][R44.64+-0x400] ;  /* 0xfffc00042c043981 */ /* 0x000128000c2e1900 */
[----:B------:R-:W4:Y:S04]  /*0480*/  @P2 LDG.E.EL R28, desc[UR4][R12.64+-0x400] ;  /* 0xfffc00040c1c2981 */ /* 0x000f28000c2e1900 */
[----:B------:R-:W4:Y:S01]  /*0490*/  @P2 LDG.E.EL R27, desc[UR4][R12.64+-0x400] ;  /* 0xfffc00040c1b2981 */ /* 0x000f22000c2e1900 */
[----:B0-----:R-:W-:-:S03]  /*04a0*/  IMAD.MOV.U32 R45, RZ, RZ, RZ ;  /* 0x000000ffff2d7224 */ /* 0x001fc600078e00ff */
[----:B------:R-:W4:Y:S04]  /*04b0*/  @P2 LDG.E.EL R25, desc[UR4][R12.64+-0x400] ;  /* 0xfffc00040c192981 */ /* 0x000f28000c2e1900 */
[----:B------:R0:W4:Y:S02]  /*04c0*/  @P2 LDG.E.EL R23, desc[UR4][R12.64+-0x400] ;  /* 0xfffc00040c172981 */ /* 0x000124000c2e1900 */
[----:B0-----:R-:W-:-:S05]  /*04d0*/  IMAD.WIDE R12, R17, 0x4, R10 ;  /* 0x00000004110c7825 */ /* 0x001fca00078e020a */
[----:B------:R-:W4:Y:S04]  /*04e0*/  @P3 LDG.E.EL R45, desc[UR4][R12.64+-0x400] ;  /* 0xfffc00040c2d3981 */ /* 0x000f28000c2e1900 */
[----:B------:R-:W4:Y:S04]  /*04f0*/  @P3 LDG.E.EL R31, desc[UR4][R12.64+-0x400] ;  /* 0xfffc00040c1f3981 */ /* 0x000f28000c2e1900 */
[----:B------:R-:W4:Y:S04]  /*0500*/  @P3 LDG.E.EL R29, desc[UR4][R12.64+-0x400] ;  /* 0xfffc00040c1d3981 */ /* 0x000f28000c2e1900 */
[----:B------:R0:W4:Y:S01]  /*0510*/  @P3 LDG.E.EL R30, desc[UR4][R12.64+-0x400] ;  /* 0xfffc00040c1e3981 */ /* 0x000122000c2e1900 */
[----:B------:R-:W-:-:S02]  /*0520*/  IMAD.MOV.U32 R21, RZ, RZ, RZ ;  /* 0x000000ffff157224 */ /* 0x000fc400078e00ff */
[----:B------:R-:W-:Y:S01]  /*0530*/  IMAD.WIDE R10, R19, 0x4, R10 ;  /* 0x00000004130a7825 */ /* 0x000fe200078e020a */
[----:B------:R-:W-:-:S04]  /*0540*/  LEA.HI R33, R33, R20, RZ, 0x11 ;  /* 0x0000001421217211 */ /* 0x000fc800078f88ff */
[----:B------:R-:W4:Y:S01]  /*0550*/  @P2 LDG.E.EL R21, desc[UR4][R10.64+-0x400] ;  /* 0xfffc00040a152981 */ /* 0x000f22000c2e1900 */
[----:B0-----:R-:W-:-:S03]  /*0560*/  SHF.R.S32.HI R13, RZ, 0x1f, R36 ;  /* 0x0000001fff0d7819 */ /* 0x001fc60000011424 */
[----:B------:R-:W4:Y:S01]  /*0570*/  @P2 LDG.E.EL R22, desc[UR4][R10.64+-0x400] ;  /* 0xfffc00040a162981 */ /* 0x000f22000c2e1900 */
[----:B------:R-:W-:-:S03]  /*0580*/  LEA.HI R13, R13, R36, RZ, 0x11 ;  /* 0x000000240d0d7211 */ /* 0x000fc600078f88ff */
[----:B------:R-:W4:Y:S01]  /*0590*/  @P2 LDG.E.EL R6, desc[UR4][R10.64+-0x400] ;  /* 0xfffc00040a062981 */ /* 0x000f22000c2e1900 */
[----:B------:R-:W-:Y:S02]  /*05a0*/  ISETP.GE.AND P1, PT, R17, 0x100, PT ;  /* 0x000001001100780c */ /* 0x000fe40003f26270 */
[----:B--2---:R-:W-:-:S05]  /*05b0*/  SEL R41, R3, RZ, P3 ;  /* 0x000000ff03297207 */ /* 0x004fca0001800000 */
[----:B------:R-:W-:Y:S01]  /*05c0*/  FADD R41, R41, 9.9999997473787516356e-06 ;  /* 0x3727c5ac29297421 */ /* 0x000fe20000000000 */
[----:B---3--:R-:W-:-:S05]  /*05d0*/  SEL R12, R35, RZ, P3 ;  /* 0x000000ff230c7207 */ /* 0x008fca0001800000 */
[----:B------:R-:W0:Y:S01]  /*05e0*/  MUFU.SQRT R41, R41 ;  /* 0x0000002900297308 */ /* 0x000e220000002000 */
[----:B------:R-:W-:Y:S01]  /*05f0*/  FADD R12, R12, 9.9999997473787516356e-06 ;  /* 0x3727c5ac0c0c7421 */ /* 0x000fe20000000000 */
[----:B------:R-:W-:Y:S01]  /*0600*/  IMAD.MOV.U32 R3, RZ, RZ, RZ ;  /* 0x000000ffff037224 */ /* 0x000fe200078e00ff */
[----:B------:R-:W-:-:S05]  /*0610*/  SEL R39, R37, RZ, P3 ;  /* 0x000000ff25277207 */ /* 0x000fca0001800000 */
[----:B------:R-:W1:Y:S01]  /*0620*/  MUFU.SQRT R12, R12 ;  /* 0x0000000c000c7308 */ /* 0x000e620000002000 */
[----:B------:R-:W-:Y:S01]  /*0630*/  LOP3.LUT R35, R13, 0xfffe0000, RZ, 0xc0, !PT ;  /* 0xfffe00000d237812 */ /* 0x000fe200078ec0ff */
[----:B------:R2:W3:Y:S01]  /*0640*/  @P2 LDG.E.EL R3, desc[UR4][R10.64+-0x400] ;  /* 0xfffc00040a032981 */ /* 0x0004e2000c2e1900 */
[C---:B0-----:R-:W-:Y:S02]  /*0650*/  FSETP.GT.AND P0, PT, R41.reuse, 8.50705917302346158658e+37, PT ;  /* 0x7e8000002900780b */ /* 0x041fe40003f04000 */
[----:B------:R-:W-:Y:S02]  /*0660*/  FSETP.GEU.AND P5, PT, R41, 1.175494350822287508e-38, PT ;  /* 0x008000002900780b */ /* 0x000fe40003fae000 */
[----:B--2---:R-:W-:Y:S01]  /*0670*/  LOP3.LUT R11, R34, 0xffffff00, RZ, 0xc0, !PT ;  /* 0xffffff00220b7812 */ /* 0x004fe200078ec0ff */
[----:B------:R-:W-:Y:S01]  /*0680*/  FADD R34, R39, 9.9999997473787516356e-06 ;  /* 0x3727c5ac27227421 */ /* 0x000fe20000000000 */
[----:B------:R-:W-:Y:S01]  /*0690*/  IMAD.IADD R37, R36, 0x1, -R35 ;  /* 0x0000000124257824 */ /* 0x000fe200078e0a23 */
[----:B------:R-:W-:-:S02]  /*06a0*/  SEL R38, R38, RZ, P3 ;  /* 0x000000ff26267207 */ /* 0x000fc40001800000 */
[----:B------:R-:W-:-:S04]  /*06b0*/  LOP3.LUT R35, R33, 0xfffe0000, RZ, 0xc0, !PT ;  /* 0xfffe000021237812 */ /* 0x000fc800078ec0ff */
[----:B------:R-:W-:Y:S01]  /*06c0*/  @P0 FMUL R41, R41, 0.25 ;  /* 0x3e80000029290820 */ /* 0x000fe20000400000 */
[----:B-1----:R-:W-:Y:S01]  /*06d0*/  FSETP.GT.AND P4, PT, R12, 8.50705917302346158658e+37, PT ;  /* 0x7e8000000c00780b */ /* 0x002fe20003f84000 */
[----:B------:R-:W0:Y:S01]  /*06e0*/  MUFU.SQRT R34, R34 ;  /* 0x0000002200227308 */ /* 0x000e220000002000 */
[----:B------:R-:W-:Y:S01]  /*06f0*/  SHF.R.S32.HI R10, RZ, 0x11, R33 ;  /* 0x00000011ff0a7819 */ /* 0x000fe20000011421 */
[----:B------:R-:W-:Y:S01]  /*0700*/  @!P5 FMUL R41, R41, 16777216 ;  /* 0x4b8000002929d820 */ /* 0x000fe20000400000 */
[----:B------:R-:W-:Y:S02]  /*0710*/  IMAD.IADD R35, R20, 0x1, -R35 ;  /* 0x0000000114237824 */ /* 0x000fe400078e0a23 */
[----:B------:R-:W-:Y:S01]  /*0720*/  FADD R33, R38, 9.9999997473787516356e-06 ;  /* 0x3727c5ac26217421 */ /* 0x000fe20000000000 */
[----:B------:R-:W-:Y:S01]  /*0730*/  IMAD.IADD R11, R20, 0x1, -R11 ;  /* 0x00000001140b7824 */ /* 0x000fe200078e0a0b */
[----:B------:R-:W-:Y:S01]  /*0740*/  SHF.R.S32.HI R38, RZ, 0x11, R13 ;  /* 0x00000011ff267819 */ /* 0x000fe2000001140d */
[----:B------:R-:W-:Y:S01]  /*0750*/  IMAD.MOV.U32 R13, RZ, RZ, 0x3e800000 ;  /* 0x3e800000ff0d7424 */ /* 0x000fe200078e00ff */
[----:B------:R-:W-:Y:S01]  /*0760*/  FSETP.GEU.AND P6, PT, R12, 1.175494350822287508e-38, PT ;  /* 0x008000000c00780b */ /* 0x000fe20003fce000 */
[----:B------:R-:W1:Y:S01]  /*0770*/  MUFU.RCP R44, R41 ;  /* 0x00000029002c7308 */ /* 0x000e620000001000 */
[----:B------:R-:W-:Y:S01]  /*0780*/  IMAD R39, R10, 0x10000, R35 ;  /* 0x000100000a277824 */ /* 0x000fe200078e0223 */
[----:B------:R-:W-:Y:S01]  /*0790*/  SEL R18, R18, RZ, P2 ;  /* 0x000000ff12127207 */ /* 0x000fe20001000000 */
[----:B------:R-:W-:Y:S01]  /*07a0*/  IMAD R10, R10, 0x10000, R11 ;  /* 0x000100000a0a7824 */ /* 0x000fe200078e020b */
[----:B------:R-:W-:-:S04]  /*07b0*/  FSEL R35, R13, 1, P0 ;  /* 0x3f8000000d237808 */ /* 0x000fc80000000000 */
[----:B------:R-:W2:Y:S01]  /*07c0*/  MUFU.SQRT R33, R33 ;  /* 0x0000002100217308 */ /* 0x000ea20000002000 */
[----:B------:R-:W-:Y:S02]  /*07d0*/  IMAD R10, R17, 0x100, R10 ;  /* 0x00000100110a7824 */ /* 0x000fe400078e020a */
[----:B------:R-:W-:Y:S01]  /*07e0*/  FADD R17, R18, 9.9999997473787516356e-06 ;  /* 0x3727c5ac12117421 */ /* 0x000fe20000000000 */
[----:B------:R-:W-:Y:S01]  /*07f0*/  @P4 FMUL R12, R12, 0.25 ;  /* 0x3e8000000c0c4820 */ /* 0x000fe20000400000 */
[----:B------:R-:W-:Y:S01]  /*0800*/  @!P5 FMUL R35, R35, 16777216 ;  /* 0x4b8000002323d820 */ /* 0x000fe20000400000 */
[----:B0-----:R-:W-:Y:S01]  /*0810*/  FSETP.GT.AND P5, PT, R34, 8.50705917302346158658e+37, PT ;  /* 0x7e8000002200780b */ /* 0x001fe20003fa4000 */
[----:B------:R-:W-:Y:S02]  /*0820*/  IMAD R36, R38, 0x10000, R11 ;  /* 0x0001000026247824 */ /* 0x000fe400078e020b */
[----:B------:R-:W-:Y:S01]  /*0830*/  @!P6 FMUL R12, R12, 16777216 ;  /* 0x4b8000000c0ce820 */ /* 0x000fe20000400000 */
[----:B------:R-:W-:Y:S01]  /*0840*/  IMAD R37, R38, 0x10000, R37 ;  /* 0x0001000026257824 */ /* 0x000fe200078e0225 */
[----:B------:R-:W-:Y:S01]  /*0850*/  FSEL R38, R13, 1, P4 ;  /* 0x3f8000000d267808 */ /* 0x000fe20002000000 */
[----:B------:R-:W0:Y:S01]  /*0860*/  MUFU.SQRT R17, R17 ;  /* 0x0000001100117308 */ /* 0x000e220000002000 */
[----:B-1----:R-:W-:Y:S01]  /*0870*/  FMUL R44, R44, R35 ;  /* 0x000000232c2c7220 */ /* 0x002fe20000400000 */
[----:B------:R-:W-:-:S02]  /*0880*/  FSETP.GEU.AND P4, PT, R34, 1.175494350822287508e-38, PT ;  /* 0x008000002200780b */ /* 0x000fc40003f8e000 */
[----:B------:R-:W-:Y:S01]  /*0890*/  @!P6 FMUL R38, R38, 16777216 ;  /* 0x4b8000002626e820 */ /* 0x000fe20000400000 */
[----:B------:R-:W-:-:S03]  /*08a0*/  SEL R18, R32, RZ, P2 ;  /* 0x000000ff20127207 */ /* 0x000fc60001000000 */
[----:B------:R-:W1:Y:S01]  /*08b0*/  MUFU.RCP R35, R12 ;  /* 0x0000000c00237308 */ /* 0x000e620000001000 */
[----:B--2---:R-:W-:Y:S01]  /*08c0*/  FSETP.GT.AND P6, PT, R33, 8.50705917302346158658e+37, PT ;  /* 0x7e8000002100780b */ /* 0x004fe20003fc4000 */
[----:B------:R-:W-:Y:S01]  /*08d0*/  FADD R18, R18, 9.9999997473787516356e-06 ;  /* 0x3727c5ac12127421 */ /* 0x000fe20000000000 */
[----:B------:R-:W-:Y:S01]  /*08e0*/  FSEL R42, R13, 1, P5 ;  /* 0x3f8000000d2a7808 */ /* 0x000fe20002800000 */
[----:B------:R-:W-:Y:S01]  /*08f0*/  @P5 FMUL R34, R34, 0.25 ;  /* 0x3e80000022225820 */ /* 0x000fe20000400000 */
[C---:B------:R-:W-:Y:S01]  /*0900*/  IMAD R11, R19.reuse, 0x100, R36 ;  /* 0x00000100130b7824 */ /* 0x040fe200078e0224 */
[----:B------:R-:W-:Y:S02]  /*0910*/  ISETP.GE.AND P0, PT, R19, 0x100, PT ;  /* 0x000001001300780c */ /* 0x000fe40003f06270 */
[----:B------:R-:W-:Y:S01]  /*0920*/  SEL R19, R15, RZ, P2 ;  /* 0x000000ff0f137207 */ /* 0x000fe20001000000 */
[----:B------:R-:W-:Y:S01]  /*0930*/  @!P4 FMUL R34, R34, 16777216 ;  /* 0x4b8000002222c820 */ /* 0x000fe20000400000 */
[----:B------:R-:W2:Y:S01]  /*0940*/  MUFU.SQRT R15, R18 ;  /* 0x00000012000f7308 */ /* 0x000ea20000002000 */
[----:B------:R-:W-:Y:S01]  /*0950*/  @!P4 FMUL R42, R42, 16777216 ;  /* 0x4b8000002a2ac820 */ /* 0x000fe20000400000 */
[----:B------:R-:W-:-:S02]  /*0960*/  FSETP.GEU.AND P5, PT, R33, 1.175494350822287508e-38, PT ;  /* 0x008000002100780b */ /* 0x000fc40003fae000 */
[----:B0-----:R-:W-:Y:S01]  /*0970*/  FSETP.GT.AND P4, PT, R17, 8.50705917302346158658e+37, PT ;  /* 0x7e8000001100780b */ /* 0x001fe20003f84000 */
[----:B-1----:R-:W-:Y:S01]  /*0980*/  FMUL R38, R35, R38 ;  /* 0x0000002623267220 */ /* 0x002fe20000400000 */
[----:B------:R-:W-:Y:S01]  /*0990*/  FADD R12, R19, 9.9999997473787516356e-06 ;  /* 0x3727c5ac130c7421 */ /* 0x000fe20000000000 */
[----:B------:R-:W-:Y:S01]  /*09a0*/  @P6 FMUL R33, R33, 0.25 ;  /* 0x3e80000021216820 */ /* 0x000fe20000400000 */
[----:B------:R-:W-:Y:S02]  /*09b0*/  FSEL R35, R13, 1, P6 ;  /* 0x3f8000000d237808 */ /* 0x000fe40003000000 */
[----:B------:R-:W-:Y:S02]  /*09c0*/  FSETP.GEU.AND P6, PT, R17, 1.175494350822287508e-38, PT ;  /* 0x008000001100780b */ /* 0x000fe40003fce000 */
[----:B------:R-:W0:Y:S01]  /*09d0*/  MUFU.SQRT R12, R12 ;  /* 0x0000000c000c7308 */ /* 0x000e220000002000 */
[----:B------:R-:W-:Y:S02]  /*09e0*/  SEL R14, R14, RZ, P2 ;  /* 0x000000ff0e0e7207 */ /* 0x000fe40001000000 */
[----:B------:R-:W-:Y:S01]  /*09f0*/  @!P5 FMUL R33, R33, 16777216 ;  /* 0x4b8000002121d820 */ /* 0x000fe20000400000 */
[----:B------:R-:W-:Y:S01]  /*0a00*/  @!P5 FMUL R35, R35, 16777216 ;  /* 0x4b8000002323d820 */ /* 0x000fe20000400000 */
[----:B------:R-:W-:Y:S01]  /*0a10*/  @P4 FMUL R17, R17, 0.25 ;  /* 0x3e80000011114820 */ /* 0x000fe20000400000 */
[----:B--2---:R-:W-:-:S02]  /*0a20*/  FSETP.GT.AND P5, PT, R15, 8.50705917302346158658e+37, PT ;  /* 0x7e8000000f00780b */ /* 0x004fc40003fa4000 */
[----:B------:R-:W-:-:S03]  /*0a30*/  FSEL R18, R13, 1, P4 ;  /* 0x3f8000000d127808 */ /* 0x000fc60002000000 */
[----:B------:R-:W-:Y:S01]  /*0a40*/  @!P6 FMUL R17, R17, 16777216 ;  /* 0x4b8000001111e820 */ /* 0x000fe20000400000 */
[----:B------:R-:W-:Y:S01]  /*0a50*/  MUFU.RCP R32, R33 ;  /* 0x0000002100207308 */ /* 0x000fe20000001000 */
[----:B------:R-:W-:Y:S01]  /*0a60*/  FADD R14, R14, 9.9999997473787516356e-06 ;  /* 0x3727c5ac0e0e7421 */ /* 0x000fe20000000000 */
[----:B------:R-:W-:Y:S01]  /*0a70*/  FSETP.GEU.AND P4, PT, R15, 1.175494350822287508e-38, PT ;  /* 0x008000000f00780b */ /* 0x000fe20003f8e000 */
[----:B------:R-:W-:Y:S01]  /*0a80*/  @!P6 FMUL R18, R18, 16777216 ;  /* 0x4b8000001212e820 */ /* 0x000fe20000400000 */
[----:B0-----:R-:W-:-:S04]  /*0a90*/  FSETP.GT.AND P6, PT, R12, 8.50705917302346158658e+37, PT ;  /* 0x7e8000000c00780b */ /* 0x001fc80003fc4000 */
[----:B------:R0:W1:Y:S01]  /*0aa0*/  MUFU.RCP R19, R34 ;  /* 0x0000002200137308 */ /* 0x0000620000001000 */
[----:B------:R-:W-:-:S07]  /*0ab0*/  @P5 FMUL R15, R15, 0.25 ;  /* 0x3e8000000f0f5820 */ /* 0x000fce0000400000 */
[----:B------:R-:W2:Y:S01]  /*0ac0*/  MUFU.RCP R33, R17 ;  /* 0x0000001100217308 */ /* 0x000ea20000001000 */
[----:B0-----:R-:W-:Y:S02]  /*0ad0*/  FSEL R34, R13, 1, P5 ;  /* 0x3f8000000d227808 */ /* 0x001fe40002800000 */
[----:B------:R-:W-:-:S05]  /*0ae0*/  FSETP.GEU.AND P5, PT, R12, 1.175494350822287508e-38, PT ;  /* 0x008000000c00780b */ /* 0x000fca0003fae000 */
[----:B------:R-:W0:Y:S01]  /*0af0*/  MUFU.SQRT R14, R14 ;  /* 0x0000000e000e7308 */ /* 0x000e220000002000 */
[----:B-1----:R-:W-:Y:S01]  /*0b00*/  FMUL R42, R19, R42 ;  /* 0x0000002a132a7220 */ /* 0x002fe20000400000 */
[----:B------:R-:W-:Y:S01]  /*0b10*/  @!P4 FMUL R15, R15, 16777216 ;  /* 0x4b8000000f0fc820 */ /* 0x000fe20000400000 */
[----:B------:R-:W-:Y:S01]  /*0b20*/  @P6 FMUL R12, R12, 0.25 ;  /* 0x3e8000000c0c6820 */ /* 0x000fe20000400000 */
[----:B--2---:R-:W-:Y:S02]  /*0b30*/  FMUL R33, R33, R18 ;  /* 0x0000001221217220 */ /* 0x004fe40000400000 */
[----:B------:R-:W1:Y:S01]  /*0b40*/  LDC.64 R18, c[0x0][0x218] ;  /* 0x00008600ff127b82 */ /* 0x000e620000000a00 */
[----:B------:R-:W-:Y:S01]  /*0b50*/  @!P4 FMUL R34, R34, 16777216 ;  /* 0x4b8000002222c820 */ /* 0x000fe20000400000 */
[----:B------:R-:W-:Y:S01]  /*0b60*/  @!P5 FMUL R12, R12, 16777216 ;  /* 0x4b8000000c0cd820 */ /* 0x000fe20000400000 */
[----:B------:R-:W2:Y:S01]  /*0b70*/  MUFU.RCP R15, R15 ;  /* 0x0000000f000f7308 */ /* 0x000ea20000001000 */
[----:B------:R-:W-:Y:S01]  /*0b80*/  FMUL R32, R32, R35 ;  /* 0x0000002320207220 */ /* 0x000fe20000400000 */
[----:B0-----:R-:W-:-:S02]  /*0b90*/  FSETP.GT.AND P4, PT, R14, 8.50705917302346158658e+37, PT ;  /* 0x7e8000000e00780b */ /* 0x001fc40003f84000 */
[C---:B------:R-:W-:Y:S02]  /*0ba0*/  FSEL R35, R13.reuse, 1, P6 ;  /* 0x3f8000000d237808 */ /* 0x040fe40003000000 */
[----:B------:R-:W-:Y:S02]  /*0bb0*/  FSETP.GEU.AND P6, PT, R14, 1.175494350822287508e-38, PT ;  /* 0x008000000e00780b */ /* 0x000fe40003fce000 */
[----:B------:R-:W0:Y:S01]  /*0bc0*/  MUFU.RCP R12, R12 ;  /* 0x0000000c000c7308 */ /* 0x000e220000001000 */
[----:B------:R-:W-:Y:S01]  /*0bd0*/  FSEL R17, R13, 1, P4 ;  /* 0x3f8000000d117808 */ /* 0x000fe20002000000 */
[----:B------:R-:W-:Y:S02]  /*0be0*/  VIADD R13, R10, 0xffff0000 ;  /* 0xffff00000a0d7836 */ /* 0x000fe40000000000 */
[----:B------:R-:W-:-:S03]  /*0bf0*/  @!P5 FMUL R35, R35, 16777216 ;  /* 0x4b8000002323d820 */ /* 0x000fc60000400000 */
[----:B------:R-:W-:Y:S01]  /*0c00*/  @P4 FMUL R14, R14, 0.25 ;  /* 0x3e8000000e0e4820 */ /* 0x000fe20000400000 */
[----:B--2---:R-:W-:Y:S01]  /*0c10*/  FMUL R34, R15, R34 ;  /* 0x000000220f227220 */ /* 0x004fe20000400000 */
[----:B------:R-:W-:Y:S02]  /*0c20*/  VIADD R15, R11, 0xffff0000 ;  /* 0xffff00000b0f7836 */ /* 0x000fe40000000000 */
[----:B------:R-:W-:Y:S01]  /*0c30*/  @!P6 FMUL R14, R14, 16777216 ;  /* 0x4b8000000e0ee820 */ /* 0x000fe20000400000 */
[----:B-1----:R-:W-:-:S04]  /*0c40*/  IMAD.WIDE R10, R13, 0x4, R18 ;  /* 0x000000040d0a7825 */ /* 0x002fc800078e0212 */
[----:B0-----:R-:W-:Y:S01]  /*0c50*/  FMUL R35, R12, R35 ;  /* 0x000000230c237220 */ /* 0x001fe20000400000 */
[----:B------:R0:W1:Y:S01]  /*0c60*/  MUFU.RCP R36, R14 ;  /* 0x0000000e00247308 */ /* 0x0000620000001000 */
[----:B------:R-:W-:Y:S01]  /*0c70*/  IMAD.WIDE R18, R15, 0x4, R18 ;  /* 0x000000040f127825 */ /* 0x000fe200078e0212 */
[----:B------:R-:W-:Y:S02]  /*0c80*/  CS2R R12, SRZ ;  /* 0x00000000000c7805 */ /* 0x000fe4000001ff00 */
[----:B0-----:R-:W-:-:S06]  /*0c90*/  CS2R R14, SRZ ;  /* 0x00000000000e7805 */ /* 0x001fcc000001ff00 */
[----:B------:R0:W2:Y:S01]  /*0ca0*/  @P3 LDG.E.128 R12, desc[UR4][R10.64] ;  /* 0x000000040a0c3981 */ /* 0x0000a2000c1e1d00 */
[----:B------:R-:W-:Y:S01]  /*0cb0*/  @!P6 FMUL R17, R17, 16777216 ;  /* 0x4b8000001111e820 */ /* 0x000fe20000400000 */
[----:B----4-:R-:W-:Y:S02]  /*0cc0*/  SEL R8, R8, RZ, P3 ;  /* 0x000000ff08087207 */ /* 0x010fe40001800000 */
[----:B-----5:R-:W-:Y:S01]  /*0cd0*/  SEL R16, R16, RZ, P3 ;  /* 0x000000ff10107207 */ /* 0x020fe20001800000 */
[----:B-1----:R-:W-:Y:S01]  /*0ce0*/  FMUL R36, R36, R17 ;  /* 0x0000001124247220 */ /* 0x002fe20000400000 */
[----:B------:R-:W-:Y:S02]  /*0cf0*/  SEL R9, R9, RZ, P3 ;  /* 0x000000ff09097207 */ /* 0x000fe40001800000 */
[----:B0-----:R-:W-:Y:S02]  /*0d00*/  CS2R R10, SRZ ;  /* 0x00000000000a7805 */ /* 0x001fe4000001ff00 */
[----:B------:R-:W-:-:S02]  /*0d10*/  SEL R40, R40, RZ, P3 ;  /* 0x000000ff28287207 */ /* 0x000fc40001800000 */
[----:B------:R-:W-:Y:S02]  /*0d20*/  SEL R45, R45, RZ, P3 ;  /* 0x000000ff2d2d7207 */ /* 0x000fe40001800000 */
[----:B--2---:R-:W-:Y:S02]  /*0d30*/  SEL R17, R12, RZ, P3 ;  /* 0x000000ff0c117207 */ /* 0x004fe40001800000 */
[----:B------:R-:W-:Y:S02]  /*0d40*/  SEL R41, R13, RZ, P3 ;  /* 0x000000ff0d297207 */ /* 0x000fe40001800000 */
[----:B------:R-:W-:Y:S01]  /*0d50*/  SEL R12, R14, RZ, P3 ;  /* 0x000000ff0e0c7207 */ /* 0x000fe20001800000 */
[----:B------:R-:W-:Y:S02]  /*0d60*/  FADD R13, R17, -R8 ;  /* 0x80000008110d7221 */ /* 0x000fe40000000000 */
[----:B------:R-:W-:Y:S02]  /*0d70*/  FADD R41, R41, -R16 ;  /* 0x8000001029297221 */ /* 0x000fe40000000000 */
[----:B------:R-:W0:Y:S01]  /*0d80*/  LDC.64 R16, c[0x0][0x210] ;  /* 0x00008400ff107b82 */ /* 0x000e220000000a00 */
[----:B------:R-:W-:Y:S01]  /*0d90*/  FADD R12, R12, -R9 ;  /* 0x800000090c0c7221 */ /* 0x000fe20000000000 */
[----:B------:R-:W-:-:S06]  /*0da0*/  CS2R R8, SRZ ;  /* 0x0000000000087805 */ /* 0x000fcc000001ff00 */
[----:B------:R1:W2:Y:S01]  /*0db0*/  @P2 LDG.E.128 R8, desc[UR4][R18.64] ;  /* 0x0000000412082981 */ /* 0x0002a2000c1e1d00 */
[----:B------:R-:W-:Y:S01]  /*0dc0*/  SEL R15, R15, RZ, P3 ;  /* 0x000000ff0f0f7207 */ /* 0x000fe20001800000 */
[----:B------:R-:W-:Y:S01]  /*0dd0*/  FMUL R13, R44, R13 ;  /* 0x0000000d2c0d7220 */ /* 0x000fe20000400000 */
[----:B------:R-:W-:Y:S01]  /*0de0*/  SEL R14, R43, RZ, P3 ;  /* 0x000000ff2b0e7207 */ /* 0x000fe20001800000 */
[----:B------:R-:W-:Y:S02]  /*0df0*/  FMUL R42, R42, R12 ;  /* 0x0000000c2a2a7220 */ /* 0x000fe40000400000 */
[----:B------:R-:W-:Y:S01]  /*0e00*/  FFMA R40, R40, R13, R45 ;  /* 0x0000000d28287223 */ /* 0x000fe2000000002d */
[----:B------:R-:W-:Y:S01]  /*0e10*/  CS2R R12, SRZ ;  /* 0x00000000000c7805 */ /* 0x000fe2000001ff00 */
[----:B------:R-:W-:Y:S01]  /*0e20*/  FADD R43, R15, -R14 ;  /* 0x8000000e0f2b7221 */ /* 0x000fe20000000000 */
[----:B------:R-:W-:Y:S01]  /*0e30*/  CS2R R14, SRZ ;  /* 0x00000000000e7805 */ /* 0x000fe2000001ff00 */
[----:B------:R-:W-:Y:S01]  /*0e40*/  FMUL R41, R38, R41 ;  /* 0x0000002926297220 */ /* 0x000fe20000400000 */
[----:B-1----:R-:W-:Y:S01]  /*0e50*/  CS2R R18, SRZ ;  /* 0x0000000000127805 */ /* 0x002fe2000001ff00 */
[----:B0-----:R-:W-:-:S04]  /*0e60*/  IMAD.WIDE R44, R39, 0x4, R16 ;  /* 0x00000004272c7825 */ /* 0x001fc800078e0210 */
[----:B------:R-:W-:Y:S01]  /*0e70*/  IMAD.WIDE R38, R37, 0x4, R16 ;  /* 0x0000000425267825 */ /* 0x000fe200078e0210 */
[----:B------:R-:W-:Y:S01]  /*0e80*/  CS2R R16, SRZ ;  /* 0x0000000000107805 */ /* 0x000fe2000001ff00 */
[----:B------:R-:W4:Y:S05]  /*0e90*/  @!P1 LDG.E.128 R12, desc[UR4][R44.64] ;  /* 0x000000042c0c9981 */ /* 0x000f2a000c1e1d00 */
[----:B------:R-:W5:Y:S01]  /*0ea0*/  @!P0 LDG.E.128 R16, desc[UR4][R38.64] ;  /* 0x0000000426108981 */ /* 0x000f62000c1e1d00 */
[----:B------:R-:W-:Y:S02]  /*0eb0*/  SEL R2, R2, RZ, P3 ;  /* 0x000000ff02027207 */ /* 0x000fe40001800000 */
[----:B------:R-:W-:-:S02]  /*0ec0*/  SEL R29, R29, RZ, P3 ;  /* 0x000000ff1d1d7207 */ /* 0x000fc40001800000 */
[----:B------:R-:W-:Y:S02]  /*0ed0*/  SEL R37, R0, RZ, P3 ;  /* 0x000000ff00257207 */ /* 0x000fe40001800000 */
[----:B------:R-:W-:Y:S01]  /*0ee0*/  SEL R31, R31, RZ, P3 ;  /* 0x000000ff1f1f7207 */ /* 0x000fe20001800000 */
[----:B------:R-:W-:Y:S01]  /*0ef0*/  FFMA R42, R2, R42, R29 ;  /* 0x0000002a022a7223 */ /* 0x000fe2000000001d */
[----:B------:R-:W-:-:S03]  /*0f00*/  SEL R5, R5, RZ, P2 ;  /* 0x000000ff05057207 */ /* 0x000fc60001000000 */
[----:B------:R-:W-:Y:S01]  /*0f10*/  FFMA R41, R37, R41, R31 ;  /* 0x0000002925297223 */ /* 0x000fe2000000001f */
[----:B------:R-:W-:Y:S02]  /*0f20*/  SEL R31, R26, RZ, P2 ;  /* 0x000000ff1a1f7207 */ /* 0x000fe40001000000 */
[----:B------:R-:W-:Y:S02]  /*0f30*/  SEL R26, R7, RZ, P2 ;  /* 0x000000ff071a7207 */ /* 0x000fe40001000000 */
[----:B------:R-:W-:Y:S01]  /*0f40*/  SEL R24, R24, RZ, P2 ;  /* 0x000000ff18187207 */ /* 0x000fe20001000000 */
[----:B------:R-:W-:Y:S01]  /*0f50*/  FMUL R0, R32, R43 ;  /* 0x0000002b20007220 */ /* 0x000fe20000400000 */
[----:B------:R-:W-:Y:S02]  /*0f60*/  SEL R37, R4, RZ, P3 ;  /* 0x000000ff04257207 */ /* 0x000fe40001800000 */
[----:B------:R-:W-:Y:S02]  /*0f70*/  SEL R30, R30, RZ, P3 ;  /* 0x000000ff1e1e7207 */ /* 0x000fe40001800000 */
[----:B------:R-:W-:-:S02]  /*0f80*/  SEL R7, R22, RZ, P2 ;  /* 0x000000ff16077207 */ /* 0x000fc40001000000 */
[----:B------:R-:W-:Y:S01]  /*0f90*/  SEL R25, R25, RZ, P2 ;  /* 0x000000ff19197207 */ /* 0x000fe20001000000 */
[----:B------:R-:W-:Y:S01]  /*0fa0*/  FFMA R0, R37, R0, R30 ;  /* 0x0000000025007223 */ /* 0x000fe2000000001e */
[----:B------:R-:W-:Y:S02]  /*0fb0*/  SEL R23, R23, RZ, P2 ;  /* 0x000000ff17177207 */ /* 0x000fe40001000000 */
[----:B---3--:R-:W-:Y:S02]  /*0fc0*/  SEL R22, R3, RZ, P2 ;  /* 0x000000ff03167207 */ /* 0x008fe40001000000 */
[----:B------:R-:W-:Y:S02]  /*0fd0*/  SEL R6, R6, RZ, P2 ;  /* 0x000000ff06067207 */ /* 0x000fe40001000000 */
[----:B------:R-:W-:Y:S02]  /*0fe0*/  FSETP.GEU.AND P5, PT, R40, RZ, PT ;  /* 0x000000ff2800720b */ /* 0x000fe40003fae000 */
[----:B------:R-:W-:-:S02]  /*0ff0*/  FSETP.GEU.AND P4, PT, R41, RZ, PT ;  /* 0x000000ff2900720b */ /* 0x000fc40003f8e000 */
[----:B------:R-:W-:Y:S02]  /*1000*/  FSETP.GEU.AND P3, PT, R42, RZ, PT ;  /* 0x000000ff2a00720b */ /* 0x000fe40003f6e000 */
[----:B--2---:R-:W-:Y:S02]  /*1010*/  SEL R2, R8, RZ, P2 ;  /* 0x000000ff08027207 */ /* 0x004fe40001000000 */
[----:B------:R-:W-:Y:S02]  /*1020*/  SEL R29, R9, RZ, P2 ;  /* 0x000000ff091d7207 */ /* 0x000fe40001000000 */
[----:B------:R-:W0:Y:S01]  /*1030*/  LDC.64 R8, c[0x0][0x240] ;  /* 0x00009000ff087b82 */ /* 0x000e220000000a00 */
[----:B------:R-:W-:Y:S02]  /*1040*/  SEL R10, R10, RZ, P2 ;  /* 0x000000ff0a0a7207 */ /* 0x000fe40001000000 */
[----:B------:R-:W-:Y:S01]  /*1050*/  SEL R11, R11, RZ, P2 ;  /* 0x000000ff0b0b7207 */ /* 0x000fe20001000000 */
[----:B------:R-:W-:Y:S01]  /*1060*/  FADD R29, R29, -R26 ;  /* 0x8000001a1d1d7221 */ /* 0x000fe20000000000 */
[----:B------:R-:W-:Y:S01]  /*1070*/  FADD R2, R2, -R5 ;  /* 0x8000000502027221 */ /* 0x000fe20000000000 */
[----:B------:R-:W-:-:S02]  /*1080*/  FADD R4, R10, -R31 ;  /* 0x8000001f0a047221 */ /* 0x000fc40000000000 */
[----:B------:R-:W-:Y:S01]  /*1090*/  FADD R11, R11, -R24 ;  /* 0x800000180b0b7221 */ /* 0x000fe20000000000 */
[----:B------:R-:W-:Y:S01]  /*10a0*/  SEL R5, R28, RZ, P2 ;  /* 0x000000ff1c057207 */ /* 0x000fe20001000000 */
[----:B------:R-:W-:Y:S01]  /*10b0*/  FMUL R4, R35, R4 ;  /* 0x0000000423047220 */ /* 0x000fe20000400000 */
[----:B------:R-:W-:Y:S01]  /*10c0*/  SEL R10, R27, RZ, P2 ;  /* 0x000000ff1b0a7207 */ /* 0x000fe20001000000 */
[----:B------:R-:W-:Y:S01]  /*10d0*/  FMUL R29, R34, R29 ;  /* 0x0000001d221d7220 */ /* 0x000fe20000400000 */
[----:B------:R-:W-:Y:S01]  /*10e0*/  SEL R24, R21, RZ, P2 ;  /* 0x000000ff15187207 */ /* 0x000fe20001000000 */
[----:B------:R-:W-:Y:S01]  /*10f0*/  FMUL R2, R33, R2 ;  /* 0x0000000221027220 */ /* 0x000fe20000400000 */
[----:B------:R-:W-:Y:S01]  /*1100*/  FMUL R11, R36, R11 ;  /* 0x0000000b240b7220 */ /* 0x000fe20000400000 */
[----:B------:R-:W-:Y:S01]  /*1110*/  FFMA R29, R10, R29, R7 ;  /* 0x0000001d0a1d7223 */ /* 0x000fe20000000007 */
[----:B------:R-:W-:Y:S01]  /*1120*/  FFMA R4, R25, R4, R22 ;  /* 0x0000000419047223 */ /* 0x000fe20000000016 */
[----:B------:R-:W-:Y:S01]  /*1130*/  FFMA R2, R5, R2, R24 ;  /* 0x0000000205027223 */ /* 0x000fe20000000018 */
[----:B------:R-:W-:Y:S01]  /*1140*/  FFMA R6, R23, R11, R6 ;  /* 0x0000000b17067223 */ /* 0x000fe20000000006 */
[----:B------:R-:W-:-:S02]  /*1150*/  FSETP.GEU.AND P2, PT, R0, RZ, PT ;  /* 0x000000ff0000720b */ /* 0x000fc40003f4e000 */
[----:B----4-:R-:W-:Y:S02]  /*1160*/  SEL R12, R12, RZ, !P1 ;  /* 0x000000ff0c0c7207 */ /* 0x010fe40004800000 */
[----:B------:R-:W-:Y:S02]  /*1170*/  SEL R13, R13, RZ, !P1 ;  /* 0x000000ff0d0d7207 */ /* 0x000fe40004800000 */
[----:B------:R-:W-:Y:S02]  /*1180*/  SEL R14, R14, RZ, !P1 ;  /* 0x000000ff0e0e7207 */ /* 0x000fe40004800000 */
[----:B------:R-:W-:Y:S02]  /*1190*/  SEL R15, R15, RZ, !P1 ;  /* 0x000000ff0f0f7207 */ /* 0x000fe40004800000 */
[----:B------:R-:W-:Y:S02]  /*11a0*/  @P1 SEL R12, R40, RZ, P5 ;  /* 0x000000ff280c1207 */ /* 0x000fe40002800000 */
[----:B------:R-:W-:-:S02]  /*11b0*/  @P1 SEL R13, R41, RZ, P4 ;  /* 0x000000ff290d1207 */ /* 0x000fc40002000000 */
[----:B------:R-:W-:Y:S02]  /*11c0*/  @P1 SEL R14, R42, RZ, P3 ;  /* 0x000000ff2a0e1207 */ /* 0x000fe40001800000 */
[----:B------:R-:W-:Y:S02]  /*11d0*/  @P1 SEL R15, R0, RZ, P2 ;  /* 0x000000ff000f1207 */ /* 0x000fe40001000000 */
[----:B------:R-:W-:Y:S02]  /*11e0*/  FSETP.GEU.AND P4, PT, R2, RZ, PT ;  /* 0x000000ff0200720b */ /* 0x000fe40003f8e000 */
[----:B------:R-:W-:Y:S02]  /*11f0*/  FSETP.GEU.AND P3, PT, R29, RZ, PT ;  /* 0x000000ff1d00720b */ /* 0x000fe40003f6e000 */
[----:B------:R-:W-:Y:S02]  /*1200*/  FSETP.GEU.AND P2, PT, R4, RZ, PT ;  /* 0x000000ff0400720b */ /* 0x000fe40003f4e000 */
[----:B------:R-:W-:Y:S01]  /*1210*/  FSETP.GEU.AND P1, PT, R6, RZ, PT ;  /* 0x000000ff0600720b */ /* 0x000fe20003f2e000 */
[----:B0-----:R-:W-:Y:S01]  /*1220*/  IMAD.WIDE R8, R20, 0x4, R8 ;  /* 0x0000000414087825 */ /* 0x001fe200078e0208 */
[----:B-----5:R-:W-:-:S02]  /*1230*/  SEL R16, R16, RZ, !P0 ;  /* 0x000000ff10107207 */ /* 0x020fc40004000000 */
[----:B------:R-:W-:Y:S02]  /*1240*/  SEL R17, R17, RZ, !P0 ;  /* 0x000000ff11117207 */ /* 0x000fe40004000000 */
[----:B------:R-:W-:Y:S02]  /*1250*/  SEL R18, R18, RZ, !P0 ;  /* 0x000000ff12127207 */ /* 0x000fe40004000000 */
[----:B------:R-:W-:Y:S02]  /*1260*/  SEL R19, R19, RZ, !P0 ;  /* 0x000000ff13137207 */ /* 0x000fe40004000000 */
[----:B------:R-:W-:Y:S02]  /*1270*/  @P0 SEL R16, R2, RZ, P4 ;  /* 0x000000ff02100207 */ /* 0x000fe40002000000 */
[----:B------:R-:W-:Y:S02]  /*1280*/  @P0 SEL R17, R29, RZ, P3 ;  /* 0x000000ff1d110207 */ /* 0x000fe40001800000 */
[----:B------:R-:W-:-:S02]  /*1290*/  @P0 SEL R18, R4, RZ, P2 ;  /* 0x000000ff04120207 */ /* 0x000fc40001000000 */
[----:B------:R-:W-:Y:S01]  /*12a0*/  @P0 SEL R19, R6, RZ, P1 ;  /* 0x000000ff06130207 */ /* 0x000fe20000800000 */
[----:B------:R-:W-:Y:S04]  /*12b0*/  STG.E.128 desc[UR4][R8.64], R12 ;  /* 0x0000000c08007986 */ /* 0x000fe8000c101d04 */
[----:B------:R-:W-:Y:S01]  /*12c0*/  STG.E.128 desc[UR4][R8.64+0x800], R16 ;  /* 0x0008001008007986 */ /* 0x000fe2000c101d04 */
[----:B------:R-:W-:Y:S05]  /*12d0*/  EXIT ;  /* 0x000000000000794d */ /* 0x000fea0003800000 */
.L_x_0:
[----:B------:R-:W-:-:S00]  /*12e0*/  BRA `(.L_x_0) ;  /* 0xfffffffc00fc7947 */ /* 0x000fc0000383ffff */
[----:B------:R-:W-:-:S00]  /*12f0*/  NOP ;  /* 0x0000000000007918 */ /* 0x000fc00000000000 */
        /* <DEDUP_REMOVED lines=8> */
.L_x_1:


//--------------------- .nv.global.init           --------------------------
	.section	.nv.global.init,"aw",@progbits
.nv.global.init:
	.type		_$_str,@object
	.size		_$_str,(_$_str_$_2 - _$_str)
_$_str:
        /*0000*/ 	.byte	0x5f, 0x5f, 0x43, 0x55, 0x44, 0x41, 0x5f, 0x46, 0x54, 0x5a, 0x00
	.type		_$_str_$_2,@object
	.size		_$_str_$_2,(.L_1 - _$_str_$_2)
_$_str_$_2:
        /*000b*/ 	.byte	0x5f, 0x5f, 0x43, 0x55, 0x44, 0x41, 0x5f, 0x50, 0x52, 0x45, 0x43, 0x5f, 0x53, 0x51, 0x52, 0x54
        /*001b*/ 	.byte	0x00
.L_1:


//--------------------- .nv.constant0.triton_poi_fused_cat_17 --------------------------
	.section	.nv.constant0.triton_poi_fused_cat_17,"a",@progbits
	.sectionflags	@""
	.align	4
.nv.constant0.triton_poi_fused_cat_17:
	.zero		588
